//
// Generated by NVIDIA NVVM Compiler
//
// Compiler Build ID: CL-36424714
// Cuda compilation tools, release 13.0, V13.0.88
// Based on NVVM 20.0.0
//

.version 9.0
.target sm_100
.address_size 64

	// .globl	_Z5printPPPcii
.extern .func  (.param .b32 func_retval0) vprintf
(
	.param .b64 vprintf_param_0,
	.param .b64 vprintf_param_1
)
;
.global .align 1 .b8 $str[15] = {45, 45, 45, 116, 95, 105, 100, 32, 37, 100, 45, 45, 45, 10};
.global .align 1 .b8 $str$1[14] = {9, 97, 116, 116, 114, 32, 37, 100, 58, 32, 37, 115, 10};

.visible .entry _Z5printPPPcii(
	.param .u64 .ptr .align 1 _Z5printPPPcii_param_0,
	.param .u32 _Z5printPPPcii_param_1,
	.param .u32 _Z5printPPPcii_param_2
)
{
	.local .align 16 .b8 	__local_depot0[16];
	.reg .b64 	%SP;
	.reg .b64 	%SPL;
	.reg .pred 	%p<11>;
	.reg .b32 	%r<113>;
	.reg .b64 	%rd<119>;

	mov.u64 	%SPL, __local_depot0;
	cvta.local.u64 	%SP, %SPL;
	ld.param.u64 	%rd8, [_Z5printPPPcii_param_0];
	ld.param.u32 	%r19, [_Z5printPPPcii_param_1];
	ld.param.u32 	%r18, [_Z5printPPPcii_param_2];
	add.u64 	%rd9, %SP, 0;
	add.u64 	%rd1, %SPL, 0;
	mov.u32 	%r1, %tid.x;
	setp.ge.s32 	%p1, %r1, %r19;
	@%p1 bra 	$L__BB0_14;
	st.local.u32 	[%rd1], %r1;
	mov.u64 	%rd10, $str;
	cvta.global.u64 	%rd11, %rd10;
	{ // callseq 0, 0
	.param .b64 param0;
	st.param.b64 	[param0], %rd11;
	.param .b64 param1;
	st.param.b64 	[param1], %rd9;
	.param .b32 retval0;
	call.uni (retval0), 
	vprintf, 
	(
	param0, 
	param1
	);
	ld.param.b32 	%r20, [retval0];
	} // callseq 0
	setp.lt.s32 	%p2, %r18, 1;
	@%p2 bra 	$L__BB0_14;
	cvta.to.global.u64 	%rd13, %rd8;
	mul.wide.u32 	%rd14, %r1, 8;
	add.s64 	%rd2, %rd13, %rd14;
	and.b32  	%r2, %r18, 15;
	setp.lt.u32 	%p3, %r18, 16;
	mov.b32 	%r109, 0;
	@%p3 bra 	$L__BB0_5;
	mov.b32 	%r107, 0;
	mov.b64 	%rd117, 0;
	mov.u64 	%rd19, $str$1;
	and.b32  	%r109, %r18, 2147483632;
$L__BB0_4:
	.pragma "nounroll";
	ld.global.u64 	%rd16, [%rd2];
	add.s64 	%rd17, %rd16, %rd117;
	ld.u64 	%rd18, [%rd17];
	st.local.u32 	[%rd1], %r107;
	st.local.u64 	[%rd1+8], %rd18;
	cvta.global.u64 	%rd20, %rd19;
	{ // callseq 1, 0
	.param .b64 param0;
	st.param.b64 	[param0], %rd20;
	.param .b64 param1;
	st.param.b64 	[param1], %rd9;
	.param .b32 retval0;
	call.uni (retval0), 
	vprintf, 
	(
	param0, 
	param1
	);
	ld.param.b32 	%r24, [retval0];
	} // callseq 1
	ld.global.u64 	%rd22, [%rd2];
	add.s64 	%rd23, %rd22, %rd117;
	ld.u64 	%rd24, [%rd23+8];
	add.s32 	%r26, %r107, 1;
	st.local.u32 	[%rd1], %r26;
	st.local.u64 	[%rd1+8], %rd24;
	{ // callseq 2, 0
	.param .b64 param0;
	st.param.b64 	[param0], %rd20;
	.param .b64 param1;
	st.param.b64 	[param1], %rd9;
	.param .b32 retval0;
	call.uni (retval0), 
	vprintf, 
	(
	param0, 
	param1
	);
	ld.param.b32 	%r27, [retval0];
	} // callseq 2
	ld.global.u64 	%rd25, [%rd2];
	add.s64 	%rd26, %rd25, %rd117;
	ld.u64 	%rd27, [%rd26+16];
	add.s32 	%r29, %r107, 2;
	st.local.u32 	[%rd1], %r29;
	st.local.u64 	[%rd1+8], %rd27;
	{ // callseq 3, 0
	.param .b64 param0;
	st.param.b64 	[param0], %rd20;
	.param .b64 param1;
	st.param.b64 	[param1], %rd9;
	.param .b32 retval0;
	call.uni (retval0), 
	vprintf, 
	(
	param0, 
	param1
	);
	ld.param.b32 	%r30, [retval0];
	} // callseq 3
	ld.global.u64 	%rd28, [%rd2];
	add.s64 	%rd29, %rd28, %rd117;
	ld.u64 	%rd30, [%rd29+24];
	add.s32 	%r32, %r107, 3;
	st.local.u32 	[%rd1], %r32;
	st.local.u64 	[%rd1+8], %rd30;
	{ // callseq 4, 0
	.param .b64 param0;
	st.param.b64 	[param0], %rd20;
	.param .b64 param1;
	st.param.b64 	[param1], %rd9;
	.param .b32 retval0;
	call.uni (retval0), 
	vprintf, 
	(
	param0, 
	param1
	);
	ld.param.b32 	%r33, [retval0];
	} // callseq 4
	ld.global.u64 	%rd31, [%rd2];
	add.s64 	%rd32, %rd31, %rd117;
	ld.u64 	%rd33, [%rd32+32];
	add.s32 	%r35, %r107, 4;
	st.local.u32 	[%rd1], %r35;
	st.local.u64 	[%rd1+8], %rd33;
	{ // callseq 5, 0
	.param .b64 param0;
	st.param.b64 	[param0], %rd20;
	.param .b64 param1;
	st.param.b64 	[param1], %rd9;
	.param .b32 retval0;
	call.uni (retval0), 
	vprintf, 
	(
	param0, 
	param1
	);
	ld.param.b32 	%r36, [retval0];
	} // callseq 5
	ld.global.u64 	%rd34, [%rd2];
	add.s64 	%rd35, %rd34, %rd117;
	ld.u64 	%rd36, [%rd35+40];
	add.s32 	%r38, %r107, 5;
	st.local.u32 	[%rd1], %r38;
	st.local.u64 	[%rd1+8], %rd36;
	{ // callseq 6, 0
	.param .b64 param0;
	st.param.b64 	[param0], %rd20;
	.param .b64 param1;
	st.param.b64 	[param1], %rd9;
	.param .b32 retval0;
	call.uni (retval0), 
	vprintf, 
	(
	param0, 
	param1
	);
	ld.param.b32 	%r39, [retval0];
	} // callseq 6
	ld.global.u64 	%rd37, [%rd2];
	add.s64 	%rd38, %rd37, %rd117;
	ld.u64 	%rd39, [%rd38+48];
	add.s32 	%r41, %r107, 6;
	st.local.u32 	[%rd1], %r41;
	st.local.u64 	[%rd1+8], %rd39;
	{ // callseq 7, 0
	.param .b64 param0;
	st.param.b64 	[param0], %rd20;
	.param .b64 param1;
	st.param.b64 	[param1], %rd9;
	.param .b32 retval0;
	call.uni (retval0), 
	vprintf, 
	(
	param0, 
	param1
	);
	ld.param.b32 	%r42, [retval0];
	} // callseq 7
	ld.global.u64 	%rd40, [%rd2];
	add.s64 	%rd41, %rd40, %rd117;
	ld.u64 	%rd42, [%rd41+56];
	add.s32 	%r44, %r107, 7;
	st.local.u32 	[%rd1], %r44;
	st.local.u64 	[%rd1+8], %rd42;
	{ // callseq 8, 0
	.param .b64 param0;
	st.param.b64 	[param0], %rd20;
	.param .b64 param1;
	st.param.b64 	[param1], %rd9;
	.param .b32 retval0;
	call.uni (retval0), 
	vprintf, 
	(
	param0, 
	param1
	);
	ld.param.b32 	%r45, [retval0];
	} // callseq 8
	ld.global.u64 	%rd43, [%rd2];
	add.s64 	%rd44, %rd43, %rd117;
	ld.u64 	%rd45, [%rd44+64];
	add.s32 	%r47, %r107, 8;
	st.local.u32 	[%rd1], %r47;
	st.local.u64 	[%rd1+8], %rd45;
	{ // callseq 9, 0
	.param .b64 param0;
	st.param.b64 	[param0], %rd20;
	.param .b64 param1;
	st.param.b64 	[param1], %rd9;
	.param .b32 retval0;
	call.uni (retval0), 
	vprintf, 
	(
	param0, 
	param1
	);
	ld.param.b32 	%r48, [retval0];
	} // callseq 9
	ld.global.u64 	%rd46, [%rd2];
	add.s64 	%rd47, %rd46, %rd117;
	ld.u64 	%rd48, [%rd47+72];
	add.s32 	%r50, %r107, 9;
	st.local.u32 	[%rd1], %r50;
	st.local.u64 	[%rd1+8], %rd48;
	{ // callseq 10, 0
	.param .b64 param0;
	st.param.b64 	[param0], %rd20;
	.param .b64 param1;
	st.param.b64 	[param1], %rd9;
	.param .b32 retval0;
	call.uni (retval0), 
	vprintf, 
	(
	param0, 
	param1
	);
	ld.param.b32 	%r51, [retval0];
	} // callseq 10
	ld.global.u64 	%rd49, [%rd2];
	add.s64 	%rd50, %rd49, %rd117;
	ld.u64 	%rd51, [%rd50+80];
	add.s32 	%r53, %r107, 10;
	st.local.u32 	[%rd1], %r53;
	st.local.u64 	[%rd1+8], %rd51;
	{ // callseq 11, 0
	.param .b64 param0;
	st.param.b64 	[param0], %rd20;
	.param .b64 param1;
	st.param.b64 	[param1], %rd9;
	.param .b32 retval0;
	call.uni (retval0), 
	vprintf, 
	(
	param0, 
	param1
	);
	ld.param.b32 	%r54, [retval0];
	} // callseq 11
	ld.global.u64 	%rd52, [%rd2];
	add.s64 	%rd53, %rd52, %rd117;
	ld.u64 	%rd54, [%rd53+88];
	add.s32 	%r56, %r107, 11;
	st.local.u32 	[%rd1], %r56;
	st.local.u64 	[%rd1+8], %rd54;
	{ // callseq 12, 0
	.param .b64 param0;
	st.param.b64 	[param0], %rd20;
	.param .b64 param1;
	st.param.b64 	[param1], %rd9;
	.param .b32 retval0;
	call.uni (retval0), 
	vprintf, 
	(
	param0, 
	param1
	);
	ld.param.b32 	%r57, [retval0];
	} // callseq 12
	ld.global.u64 	%rd55, [%rd2];
	add.s64 	%rd56, %rd55, %rd117;
	ld.u64 	%rd57, [%rd56+96];
	add.s32 	%r59, %r107, 12;
	st.local.u32 	[%rd1], %r59;
	st.local.u64 	[%rd1+8], %rd57;
	{ // callseq 13, 0
	.param .b64 param0;
	st.param.b64 	[param0], %rd20;
	.param .b64 param1;
	st.param.b64 	[param1], %rd9;
	.param .b32 retval0;
	call.uni (retval0), 
	vprintf, 
	(
	param0, 
	param1
	);
	ld.param.b32 	%r60, [retval0];
	} // callseq 13
	ld.global.u64 	%rd58, [%rd2];
	add.s64 	%rd59, %rd58, %rd117;
	ld.u64 	%rd60, [%rd59+104];
	add.s32 	%r62, %r107, 13;
	st.local.u32 	[%rd1], %r62;
	st.local.u64 	[%rd1+8], %rd60;
	{ // callseq 14, 0
	.param .b64 param0;
	st.param.b64 	[param0], %rd20;
	.param .b64 param1;
	st.param.b64 	[param1], %rd9;
	.param .b32 retval0;
	call.uni (retval0), 
	vprintf, 
	(
	param0, 
	param1
	);
	ld.param.b32 	%r63, [retval0];
	} // callseq 14
	ld.global.u64 	%rd61, [%rd2];
	add.s64 	%rd62, %rd61, %rd117;
	ld.u64 	%rd63, [%rd62+112];
	add.s32 	%r65, %r107, 14;
	st.local.u32 	[%rd1], %r65;
	st.local.u64 	[%rd1+8], %rd63;
	{ // callseq 15, 0
	.param .b64 param0;
	st.param.b64 	[param0], %rd20;
	.param .b64 param1;
	st.param.b64 	[param1], %rd9;
	.param .b32 retval0;
	call.uni (retval0), 
	vprintf, 
	(
	param0, 
	param1
	);
	ld.param.b32 	%r66, [retval0];
	} // callseq 15
	ld.global.u64 	%rd64, [%rd2];
	add.s64 	%rd65, %rd64, %rd117;
	ld.u64 	%rd66, [%rd65+120];
	add.s32 	%r68, %r107, 15;
	st.local.u32 	[%rd1], %r68;
	st.local.u64 	[%rd1+8], %rd66;
	{ // callseq 16, 0
	.param .b64 param0;
	st.param.b64 	[param0], %rd20;
	.param .b64 param1;
	st.param.b64 	[param1], %rd9;
	.param .b32 retval0;
	call.uni (retval0), 
	vprintf, 
	(
	param0, 
	param1
	);
	ld.param.b32 	%r69, [retval0];
	} // callseq 16
	add.s64 	%rd117, %rd117, 128;
	add.s32 	%r107, %r107, 16;
	setp.ne.s32 	%p4, %r107, %r109;
	@%p4 bra 	$L__BB0_4;
$L__BB0_5:
	setp.eq.s32 	%p5, %r2, 0;
	@%p5 bra 	$L__BB0_14;
	and.b32  	%r7, %r18, 7;
	setp.lt.u32 	%p6, %r2, 8;
	@%p6 bra 	$L__BB0_8;
	ld.global.u64 	%rd67, [%rd2];
	mul.wide.u32 	%rd68, %r109, 8;
	add.s64 	%rd69, %rd67, %rd68;
	ld.u64 	%rd70, [%rd69];
	st.local.u32 	[%rd1], %r109;
	st.local.u64 	[%rd1+8], %rd70;
	mov.u64 	%rd71, $str$1;
	cvta.global.u64 	%rd72, %rd71;
	add.u64 	%rd73, %SP, 0;
	{ // callseq 17, 0
	.param .b64 param0;
	st.param.b64 	[param0], %rd72;
	.param .b64 param1;
	st.param.b64 	[param1], %rd73;
	.param .b32 retval0;
	call.uni (retval0), 
	vprintf, 
	(
	param0, 
	param1
	);
	ld.param.b32 	%r71, [retval0];
	} // callseq 17
	add.s32 	%r73, %r109, 1;
	ld.global.u64 	%rd74, [%rd2];
	add.s64 	%rd75, %rd74, %rd68;
	ld.u64 	%rd76, [%rd75+8];
	st.local.u32 	[%rd1], %r73;
	st.local.u64 	[%rd1+8], %rd76;
	{ // callseq 18, 0
	.param .b64 param0;
	st.param.b64 	[param0], %rd72;
	.param .b64 param1;
	st.param.b64 	[param1], %rd73;
	.param .b32 retval0;
	call.uni (retval0), 
	vprintf, 
	(
	param0, 
	param1
	);
	ld.param.b32 	%r74, [retval0];
	} // callseq 18
	add.s32 	%r76, %r109, 2;
	ld.global.u64 	%rd77, [%rd2];
	add.s64 	%rd78, %rd77, %rd68;
	ld.u64 	%rd79, [%rd78+16];
	st.local.u32 	[%rd1], %r76;
	st.local.u64 	[%rd1+8], %rd79;
	{ // callseq 19, 0
	.param .b64 param0;
	st.param.b64 	[param0], %rd72;
	.param .b64 param1;
	st.param.b64 	[param1], %rd73;
	.param .b32 retval0;
	call.uni (retval0), 
	vprintf, 
	(
	param0, 
	param1
	);
	ld.param.b32 	%r77, [retval0];
	} // callseq 19
	add.s32 	%r79, %r109, 3;
	ld.global.u64 	%rd80, [%rd2];
	add.s64 	%rd81, %rd80, %rd68;
	ld.u64 	%rd82, [%rd81+24];
	st.local.u32 	[%rd1], %r79;
	st.local.u64 	[%rd1+8], %rd82;
	{ // callseq 20, 0
	.param .b64 param0;
	st.param.b64 	[param0], %rd72;
	.param .b64 param1;
	st.param.b64 	[param1], %rd73;
	.param .b32 retval0;
	call.uni (retval0), 
	vprintf, 
	(
	param0, 
	param1
	);
	ld.param.b32 	%r80, [retval0];
	} // callseq 20
	add.s32 	%r82, %r109, 4;
	ld.global.u64 	%rd83, [%rd2];
	add.s64 	%rd84, %rd83, %rd68;
	ld.u64 	%rd85, [%rd84+32];
	st.local.u32 	[%rd1], %r82;
	st.local.u64 	[%rd1+8], %rd85;
	{ // callseq 21, 0
	.param .b64 param0;
	st.param.b64 	[param0], %rd72;
	.param .b64 param1;
	st.param.b64 	[param1], %rd73;
	.param .b32 retval0;
	call.uni (retval0), 
	vprintf, 
	(
	param0, 
	param1
	);
	ld.param.b32 	%r83, [retval0];
	} // callseq 21
	add.s32 	%r85, %r109, 5;
	ld.global.u64 	%rd86, [%rd2];
	add.s64 	%rd87, %rd86, %rd68;
	ld.u64 	%rd88, [%rd87+40];
	st.local.u32 	[%rd1], %r85;
	st.local.u64 	[%rd1+8], %rd88;
	{ // callseq 22, 0
	.param .b64 param0;
	st.param.b64 	[param0], %rd72;
	.param .b64 param1;
	st.param.b64 	[param1], %rd73;
	.param .b32 retval0;
	call.uni (retval0), 
	vprintf, 
	(
	param0, 
	param1
	);
	ld.param.b32 	%r86, [retval0];
	} // callseq 22
	add.s32 	%r88, %r109, 6;
	ld.global.u64 	%rd89, [%rd2];
	add.s64 	%rd90, %rd89, %rd68;
	ld.u64 	%rd91, [%rd90+48];
	st.local.u32 	[%rd1], %r88;
	st.local.u64 	[%rd1+8], %rd91;
	{ // callseq 23, 0
	.param .b64 param0;
	st.param.b64 	[param0], %rd72;
	.param .b64 param1;
	st.param.b64 	[param1], %rd73;
	.param .b32 retval0;
	call.uni (retval0), 
	vprintf, 
	(
	param0, 
	param1
	);
	ld.param.b32 	%r89, [retval0];
	} // callseq 23
	add.s32 	%r91, %r109, 7;
	ld.global.u64 	%rd92, [%rd2];
	add.s64 	%rd93, %rd92, %rd68;
	ld.u64 	%rd94, [%rd93+56];
	st.local.u32 	[%rd1], %r91;
	st.local.u64 	[%rd1+8], %rd94;
	{ // callseq 24, 0
	.param .b64 param0;
	st.param.b64 	[param0], %rd72;
	.param .b64 param1;
	st.param.b64 	[param1], %rd73;
	.param .b32 retval0;
	call.uni (retval0), 
	vprintf, 
	(
	param0, 
	param1
	);
	ld.param.b32 	%r92, [retval0];
	} // callseq 24
	add.s32 	%r109, %r109, 8;
$L__BB0_8:
	setp.eq.s32 	%p7, %r7, 0;
	@%p7 bra 	$L__BB0_14;
	and.b32  	%r10, %r18, 3;
	setp.lt.u32 	%p8, %r7, 4;
	@%p8 bra 	$L__BB0_11;
	ld.global.u64 	%rd95, [%rd2];
	mul.wide.u32 	%rd96, %r109, 8;
	add.s64 	%rd97, %rd95, %rd96;
	ld.u64 	%rd98, [%rd97];
	st.local.u32 	[%rd1], %r109;
	st.local.u64 	[%rd1+8], %rd98;
	mov.u64 	%rd99, $str$1;
	cvta.global.u64 	%rd100, %rd99;
	add.u64 	%rd101, %SP, 0;
	{ // callseq 25, 0
	.param .b64 param0;
	st.param.b64 	[param0], %rd100;
	.param .b64 param1;
	st.param.b64 	[param1], %rd101;
	.param .b32 retval0;
	call.uni (retval0), 
	vprintf, 
	(
	param0, 
	param1
	);
	ld.param.b32 	%r94, [retval0];
	} // callseq 25
	add.s32 	%r96, %r109, 1;
	ld.global.u64 	%rd102, [%rd2];
	add.s64 	%rd103, %rd102, %rd96;
	ld.u64 	%rd104, [%rd103+8];
	st.local.u32 	[%rd1], %r96;
	st.local.u64 	[%rd1+8], %rd104;
	{ // callseq 26, 0
	.param .b64 param0;
	st.param.b64 	[param0], %rd100;
	.param .b64 param1;
	st.param.b64 	[param1], %rd101;
	.param .b32 retval0;
	call.uni (retval0), 
	vprintf, 
	(
	param0, 
	param1
	);
	ld.param.b32 	%r97, [retval0];
	} // callseq 26
	add.s32 	%r99, %r109, 2;
	ld.global.u64 	%rd105, [%rd2];
	add.s64 	%rd106, %rd105, %rd96;
	ld.u64 	%rd107, [%rd106+16];
	st.local.u32 	[%rd1], %r99;
	st.local.u64 	[%rd1+8], %rd107;
	{ // callseq 27, 0
	.param .b64 param0;
	st.param.b64 	[param0], %rd100;
	.param .b64 param1;
	st.param.b64 	[param1], %rd101;
	.param .b32 retval0;
	call.uni (retval0), 
	vprintf, 
	(
	param0, 
	param1
	);
	ld.param.b32 	%r100, [retval0];
	} // callseq 27
	add.s32 	%r102, %r109, 3;
	ld.global.u64 	%rd108, [%rd2];
	add.s64 	%rd109, %rd108, %rd96;
	ld.u64 	%rd110, [%rd109+24];
	st.local.u32 	[%rd1], %r102;
	st.local.u64 	[%rd1+8], %rd110;
	{ // callseq 28, 0
	.param .b64 param0;
	st.param.b64 	[param0], %rd100;
	.param .b64 param1;
	st.param.b64 	[param1], %rd101;
	.param .b32 retval0;
	call.uni (retval0), 
	vprintf, 
	(
	param0, 
	param1
	);
	ld.param.b32 	%r103, [retval0];
	} // callseq 28
	add.s32 	%r109, %r109, 4;
$L__BB0_11:
	setp.eq.s32 	%p9, %r10, 0;
	@%p9 bra 	$L__BB0_14;
	mul.wide.u32 	%rd118, %r109, 8;
	neg.s32 	%r111, %r10;
	mov.u64 	%rd114, $str$1;
	add.u64 	%rd116, %SP, 0;
$L__BB0_13:
	.pragma "nounroll";
	ld.global.u64 	%rd111, [%rd2];
	add.s64 	%rd112, %rd111, %rd118;
	ld.u64 	%rd113, [%rd112];
	st.local.u32 	[%rd1], %r109;
	st.local.u64 	[%rd1+8], %rd113;
	cvta.global.u64 	%rd115, %rd114;
	{ // callseq 29, 0
	.param .b64 param0;
	st.param.b64 	[param0], %rd115;
	.param .b64 param1;
	st.param.b64 	[param1], %rd116;
	.param .b32 retval0;
	call.uni (retval0), 
	vprintf, 
	(
	param0, 
	param1
	);
	ld.param.b32 	%r105, [retval0];
	} // callseq 29
	add.s32 	%r109, %r109, 1;
	add.s64 	%rd118, %rd118, 8;
	add.s32 	%r111, %r111, 1;
	setp.ne.s32 	%p10, %r111, 0;
	@%p10 bra 	$L__BB0_13;
$L__BB0_14:
	ret;

}


// ===== COMPILED SASS (sm_100) =====

	.target	sm_100

	.elftype	@"ET_EXEC"


//--------------------- .note.nv.tkinfo           --------------------------
	.section	.note.nv.tkinfo,"",@"SHT_NOTE"
	.sectionflags	@"SHF_NOTE_NV_TKINFO"
	.tkinfo
        /*0018*/ 	.word	0x00000002
        /*0030*/ 	.string	""
        /*0030*/ 	.string	"ptxas"
        /*0030*/ 	.string	"Cuda compilation tools, release 13.0, V13.0.88"
        /*0030*/ 	.string	"Build cuda_13.0.r13.0/compiler.36424714_0"
        /*0030*/ 	.string	"-arch sm_100 -m 64 "



//--------------------- .note.nv.cuinfo           --------------------------
	.section	.note.nv.cuinfo,"",@"SHT_NOTE"
	.sectionflags	@"SHF_NOTE_NV_CUINFO"
        /*0018*/ 	.short	0x0002
        /*001a*/ 	.short	0x0064
        /*001c*/ 	.short	0x0082
	.zero		2


//--------------------- .nv.info                  --------------------------
	.section	.nv.info,"",@"SHT_CUDA_INFO"
	.align	4


	//----- nvinfo : EIATTR_REGCOUNT
	.align		4
        /*0000*/ 	.byte	0x04, 0x2f
        /*0002*/ 	.short	(.L_3 - .L_2)
	.align		4
.L_2:
        /*0004*/ 	.word	index@(_Z5printPPPcii)
        /*0008*/ 	.word	0x00000020


	//----- nvinfo : EIATTR_FRAME_SIZE
	.align		4
.L_3:
        /*000c*/ 	.byte	0x04, 0x11
        /*000e*/ 	.short	(.L_5 - .L_4)
	.align		4
.L_4:
        /*0010*/ 	.word	index@(_Z5printPPPcii)
        /*0014*/ 	.word	0x00000010


	//----- nvinfo : EIATTR_MIN_STACK_SIZE
	.align		4
.L_5:
        /*0018*/ 	.byte	0x04, 0x12
        /*001a*/ 	.short	(.L_7 - .L_6)
	.align		4
.L_6:
        /*001c*/ 	.word	index@(_Z5printPPPcii)
        /*0020*/ 	.word	0x00000010
.L_7:


//--------------------- .nv.compat                --------------------------
	.section	.nv.compat,"",@"SHT_CUDA_COMPAT_INFO"
	.align	4
        /*0000*/ 	.byte	0x02, 0x09, 0x00, 0x00, 0x02, 0x02, 0x01, 0x00, 0x02, 0x05, 0x05, 0x00, 0x03, 0x07, 0x01, 0x01
        /*0010*/ 	.byte	0x02, 0x03, 0x00, 0x00, 0x02, 0x06, 0x01, 0x00, 0x04, 0x0b, 0x08, 0x00, 0x09, 0x00, 0x00, 0x00
        /*0020*/ 	.byte	0x00, 0x00, 0x00, 0x00


//--------------------- .nv.info._Z5printPPPcii   --------------------------
	.section	.nv.info._Z5printPPPcii,"",@"SHT_CUDA_INFO"
	.sectionflags	@""
	.align	4


	//----- nvinfo : EIATTR_CUDA_API_VERSION
	.align		4
        /*0000*/ 	.byte	0x04, 0x37
        /*0002*/ 	.short	(.L_9 - .L_8)
.L_8:
        /*0004*/ 	.word	0x00000082


	//----- nvinfo : EIATTR_KPARAM_INFO
	.align		4
.L_9:
        /*0008*/ 	.byte	0x04, 0x17
        /*000a*/ 	.short	(.L_11 - .L_10)
.L_10:
        /*000c*/ 	.word	0x00000000
        /*0010*/ 	.short	0x0002
        /*0012*/ 	.short	0x000c
        /*0014*/ 	.byte	0x00, 0xf0, 0x11, 0x00


	//----- nvinfo : EIATTR_KPARAM_INFO
	.align		4
.L_11:
        /*0018*/ 	.byte	0x04, 0x17
        /*001a*/ 	.short	(.L_13 - .L_12)
.L_12:
        /*001c*/ 	.word	0x00000000
        /*0020*/ 	.short	0x0001
        /*0022*/ 	.short	0x0008
        /*0024*/ 	.byte	0x00, 0xf0, 0x11, 0x00


	//----- nvinfo : EIATTR_KPARAM_INFO
	.align		4
.L_13:
        /*0028*/ 	.byte	0x04, 0x17
        /*002a*/ 	.short	(.L_15 - .L_14)
.L_14:
        /*002c*/ 	.word	0x00000000
        /*0030*/ 	.short	0x0000
        /*0032*/ 	.short	0x0000
        /*0034*/ 	.byte	0x00, 0xf5, 0x21, 0x00


	//----- nvinfo : EIATTR_SPARSE_MMA_MASK
	.align		4
.L_15:
        /*0038*/ 	.byte	0x03, 0x50
        /*003a*/ 	.short	0x0000


	//----- nvinfo : EIATTR_MAXREG_COUNT
	.align		4
        /*003c*/ 	.byte	0x03, 0x1b
        /*003e*/ 	.short	0x00ff


	//----- nvinfo : EIATTR_EXTERNS
	.align		4
        /*0040*/ 	.byte	0x04, 0x0f
        /*0042*/ 	.short	(.L_17 - .L_16)


	//   ....[0]....
	.align		4
.L_16:
        /*0044*/ 	.word	index@(vprintf)


	//----- nvinfo : EIATTR_MERCURY_ISA_VERSION
	.align		4
.L_17:
        /*0048*/ 	.byte	0x03, 0x5f
        /*004a*/ 	.short	0x0101


	//----- nvinfo : EIATTR_VRC_CTA_INIT_COUNT
	.align		4
        /*004c*/ 	.byte	0x02, 0x4a
	.zero		1
	.zero		1


	//----- nvinfo : EIATTR_SYSCALL_OFFSETS
	.align		4
        /*0050*/ 	.byte	0x04, 0x46
        /*0052*/ 	.short	(.L_19 - .L_18)


	//   ....[0]....
.L_18:
        /*0054*/ 	.word	0x00000130


	//   ....[1]....
        /*0058*/ 	.word	0x00000330


	//   ....[2]....
        /*005c*/ 	.word	0x00000440


	//   ....[3]....
        /*0060*/ 	.word	0x00000550


	//   ....[4]....
        /*0064*/ 	.word	0x00000660


	//   ....[5]....
        /*0068*/ 	.word	0x00000770


	//   ....[6]....
        /*006c*/ 	.word	0x00000880


	//   ....[7]....
        /*0070*/ 	.word	0x00000990


	//   ....[8]....
        /*0074*/ 	.word	0x00000aa0


	//   ....[9]....
        /*0078*/ 	.word	0x00000bb0


	//   ....[10]....
        /*007c*/ 	.word	0x00000cc0


	//   ....[11]....
        /*0080*/ 	.word	0x00000dd0


	//   ....[12]....
        /*0084*/ 	.word	0x00000ee0


	//   ....[13]....
        /*0088*/ 	.word	0x00000ff0


	//   ....[14]....
        /*008c*/ 	.word	0x00001100


	//   ....[15]....
        /*0090*/ 	.word	0x00001210


	//   ....[16]....
        /*0094*/ 	.word	0x00001320


	//   ....[17]....
        /*0098*/ 	.word	0x000014e0


	//   ....[18]....
        /*009c*/ 	.word	0x000015f0


	//   ....[19]....
        /*00a0*/ 	.word	0x000016f0


	//   ....[20]....
        /*00a4*/ 	.word	0x000017f0


	//   ....[21]....
        /*00a8*/ 	.word	0x000018f0


	//   ....[22]....
        /*00ac*/ 	.word	0x000019f0


	//   ....[23]....
        /*00b0*/ 	.word	0x00001af0


	//   ....[24]....
        /*00b4*/ 	.word	0x00001bf0


	//   ....[25]....
        /*00b8*/ 	.word	0x00001d60


	//   ....[26]....
        /*00bc*/ 	.word	0x00001e60


	//   ....[27]....
        /*00c0*/ 	.word	0x00001f60


	//   ....[28]....
        /*00c4*/ 	.word	0x00002060


	//   ....[29]....
        /*00c8*/ 	.word	0x00002200


	//----- nvinfo : EIATTR_EXIT_INSTR_OFFSETS
	.align		4
.L_19:
        /*00cc*/ 	.byte	0x04, 0x1c
        /*00ce*/ 	.short	(.L_21 - .L_20)


	//   ....[0]....
.L_20:
        /*00d0*/ 	.word	0x00000090


	//   ....[1]....
        /*00d4*/ 	.word	0x00000160


	//   ....[2]....
        /*00d8*/ 	.word	0x000013a0


	//   ....[3]....
        /*00dc*/ 	.word	0x00001c20


	//   ....[4]....
        /*00e0*/ 	.word	0x00002090


	//   ....[5]....
        /*00e4*/ 	.word	0x00002260


	//----- nvinfo : EIATTR_CRS_STACK_SIZE
	.align		4
.L_21:
        /*00e8*/ 	.byte	0x04, 0x1e
        /*00ea*/ 	.short	(.L_23 - .L_22)
.L_22:
        /*00ec*/ 	.word	0x00000000


	//----- nvinfo : EIATTR_CBANK_PARAM_SIZE
	.align		4
.L_23:
        /*00f0*/ 	.byte	0x03, 0x19
        /*00f2*/ 	.short	0x0010


	//----- nvinfo : EIATTR_PARAM_CBANK
	.align		4
        /*00f4*/ 	.byte	0x04, 0x0a
        /*00f6*/ 	.short	(.L_25 - .L_24)
	.align		4
.L_24:
        /*00f8*/ 	.word	index@(.nv.constant0._Z5printPPPcii)
        /*00fc*/ 	.short	0x0380
        /*00fe*/ 	.short	0x0010


	//----- nvinfo : EIATTR_SW_WAR
	.align		4
.L_25:
        /*0100*/ 	.byte	0x04, 0x36
        /*0102*/ 	.short	(.L_27 - .L_26)
.L_26:
        /*0104*/ 	.word	0x00000008
.L_27:


//--------------------- .nv.callgraph             --------------------------
	.section	.nv.callgraph,"",@"SHT_CUDA_CALLGRAPH"
	.align	4
	.sectionentsize	8
	.align		4
        /*0000*/ 	.word	0x00000000
	.align		4
        /*0004*/ 	.word	0xffffffff
	.align		4
        /*0008*/ 	.word	index@(_Z5printPPPcii)
	.align		4
        /*000c*/ 	.word	index@(vprintf)
	.align		4
        /*0010*/ 	.word	0x00000000
	.align		4
        /*0014*/ 	.word	0xfffffffe
	.align		4
        /*0018*/ 	.word	0x00000000
	.align		4
        /*001c*/ 	.word	0xfffffffd
	.align		4
        /*0020*/ 	.word	0x00000000
	.align		4
        /*0024*/ 	.word	0xfffffffc


//--------------------- .nv.constant4             --------------------------
	.section	.nv.constant4,"a",@progbits
	.align	8
	.align		8
.nv.constant4:
        /*0000*/ 	.dword	vprintf
	.align		8
        /*0008*/ 	.dword	$str
	.align		8
        /*0010*/ 	.dword	$str$1


//--------------------- .text._Z5printPPPcii      --------------------------
	.section	.text._Z5printPPPcii,"ax",@progbits
	.align	128
        .global         _Z5printPPPcii
        .type           _Z5printPPPcii,@function
        .size           _Z5printPPPcii,(.L_x_36 - _Z5printPPPcii)
        .other          _Z5printPPPcii,@"STO_CUDA_ENTRY STV_DEFAULT"
_Z5printPPPcii:
.text._Z5printPPPcii:
[----:B------:R-:W0:Y:S01]  /*0000*/  LDC R1, c[0x0][0x37c] ;  /* 0x0000df00ff017b82 */ /* 0x000e220000000800 */
[----:B------:R-:W1:Y:S01]  /*0010*/  S2R R28, SR_TID.X ;  /* 0x00000000001c7919 */ /* 0x000e620000002100 */
[----:B------:R-:W1:Y:S01]  /*0020*/  LDCU UR6, c[0x0][0x388] ;  /* 0x00007100ff0677ac */ /* 0x000e620008000800 */
[----:B0-----:R-:W-:Y:S01]  /*0030*/  VIADD R1, R1, 0xfffffff0 ;  /* 0xfffffff001017836 */ /* 0x001fe20000000000 */
[----:B------:R-:W0:Y:S01]  /*0040*/  LDCU UR4, c[0x0][0x2f8] ;  /* 0x00005f00ff0477ac */ /* 0x000e220008000800 */
[----:B------:R-:W2:Y:S03]  /*0050*/  LDCU UR5, c[0x0][0x2fc] ;  /* 0x00005f80ff0577ac */ /* 0x000ea60008000800 */
[----:B0-----:R-:W-:-:S05]  /*0060*/  IADD3 R18, P1, PT, R1, UR4, RZ ;  /* 0x0000000401127c10 */ /* 0x001fca000ff3e0ff */
[----:B--2---:R-:W-:Y:S01]  /*0070*/  IMAD.X R2, RZ, RZ, UR5, P1 ;  /* 0x00000005ff027e24 */ /* 0x004fe200088e06ff */
[----:B-1----:R-:W-:-:S13]  /*0080*/  ISETP.GE.AND P0, PT, R28, UR6, PT ;  /* 0x000000061c007c0c */ /* 0x002fda000bf06270 */
[----:B------:R-:W-:Y:S05]  /*0090*/  @P0 EXIT ;  /* 0x000000000000094d */ /* 0x000fea0003800000 */
[----:B------:R-:W-:Y:S01]  /*00a0*/  MOV R0, 0x0 ;  /* 0x0000000000007802 */ /* 0x000fe20000000f00 */
[----:B------:R0:W-:Y:S01]  /*00b0*/  STL [R1], R28 ;  /* 0x0000001c01007387 */ /* 0x0001e20000100800 */
[----:B------:R-:W1:Y:S01]  /*00c0*/  LDCU.64 UR4, c[0x4][0x8] ;  /* 0x01000100ff0477ac */ /* 0x000e620008000a00 */
[----:B------:R-:W-:Y:S01]  /*00d0*/  IMAD.MOV.U32 R6, RZ, RZ, R18 ;  /* 0x000000ffff067224 */ /* 0x000fe200078e0012 */
[----:B------:R0:W2:Y:S01]  /*00e0*/  LDC.64 R8, c[0x4][R0] ;  /* 0x0100000000087b82 */ /* 0x0000a20000000a00 */
[----:B------:R-:W-:Y:S01]  /*00f0*/  MOV R7, R2 ;  /* 0x0000000200077202 */ /* 0x000fe20000000f00 */
[----:B-1----:R-:W-:Y:S02]  /*0100*/  IMAD.U32 R4, RZ, RZ, UR4 ;  /* 0x00000004ff047e24 */ /* 0x002fe4000f8e00ff */
[----:B0-----:R-:W-:-:S07]  /*0110*/  IMAD.U32 R5, RZ, RZ, UR5 ;  /* 0x00000005ff057e24 */ /* 0x001fce000f8e00ff */
[----:B------:R-:W-:-:S07]  /*0120*/  LEPC R20, `(.L_x_0) ;  /* 0x000000001014794e */ /* 0x000fce0000000000 */
[----:B--2---:R-:W-:Y:S05]  /*0130*/  CALL.ABS.NOINC R8 ;  /* 0x0000000008007343 */ /* 0x004fea0003c00000 */
.L_x_0:
[----:B------:R-:W0:Y:S02]  /*0140*/  LDC R0, c[0x0][0x38c] ;  /* 0x0000e300ff007b82 */ /* 0x000e240000000800 */
[----:B0-----:R-:W-:-:S13]  /*0150*/  ISETP.GE.AND P0, PT, R0, 0x1, PT ;  /* 0x000000010000780c */ /* 0x001fda0003f06270 */
[----:B------:R-:W-:Y:S05]  /*0160*/  @!P0 EXIT ;  /* 0x000000000000894d */ /* 0x000fea0003800000 */
[----:B------:R-:W0:Y:S01]  /*0170*/  LDC.64 R4, c[0x0][0x380] ;  /* 0x0000e000ff047b82 */ /* 0x000e220000000a00 */
[C---:B------:R-:W-:Y:S01]  /*0180*/  ISETP.GE.U32.AND P0, PT, R0.reuse, 0x10, PT ;  /* 0x000000100000780c */ /* 0x040fe20003f06070 */
[----:B------:R-:W-:Y:S01]  /*0190*/  IMAD.MOV.U32 R22, RZ, RZ, RZ ;  /* 0x000000ffff167224 */ /* 0x000fe200078e00ff */
[----:B------:R-:W-:-:S05]  /*01a0*/  LOP3.LUT R24, R0, 0xf, RZ, 0xc0, !PT ;  /* 0x0000000f00187812 */ /* 0x000fca00078ec0ff */
[----:B------:R-:W1:Y:S01]  /*01b0*/  LDC.64 R16, c[0x0][0x358] ;  /* 0x0000d600ff107b82 */ /* 0x000e620000000a00 */
[----:B0-----:R-:W-:-:S05]  /*01c0*/  IMAD.WIDE.U32 R28, R28, 0x8, R4 ;  /* 0x000000081c1c7825 */ /* 0x001fca00078e0004 */
[----:B------:R-:W-:Y:S05]  /*01d0*/  @!P0 BRA `(.L_x_1) ;  /* 0x00000010006c8947 */ /* 0x000fea0003800000 */
[----:B------:R-:W-:Y:S01]  /*01e0*/  BSSY.RECONVERGENT B6, `(.L_x_1) ;  /* 0x000011a000067945 */ /* 0x000fe20003800200 */
[----:B------:R-:W-:Y:S01]  /*01f0*/  LOP3.LUT R22, R0, 0x7ffffff0, RZ, 0xc0, !PT ;  /* 0x7ffffff000167812 */ /* 0x000fe200078ec0ff */
[----:B------:R-:W-:Y:S02]  /*0200*/  IMAD.MOV.U32 R19, RZ, RZ, RZ ;  /* 0x000000ffff137224 */ /* 0x000fe400078e00ff */
[----:B------:R-:W-:Y:S02]  /*0210*/  IMAD.MOV.U32 R25, RZ, RZ, RZ ;  /* 0x000000ffff197224 */ /* 0x000fe400078e00ff */
[----:B------:R-:W-:-:S07]  /*0220*/  IMAD.MOV.U32 R26, RZ, RZ, RZ ;  /* 0x000000ffff1a7224 */ /* 0x000fce00078e00ff */
.L_x_18:
[----:B-1----:R-:W-:Y:S02]  /*0230*/  R2UR UR4, R16 ;  /* 0x00000000100472ca */ /* 0x002fe400000e0000 */
[----:B------:R-:W-:-:S13]  /*0240*/  R2UR UR5, R17 ;  /* 0x00000000110572ca */ /* 0x000fda00000e0000 */
[----:B------:R-:W2:Y:S02]  /*0250*/  LDG.E.64 R4, desc[UR4][R28.64] ;  /* 0x000000041c047981 */ /* 0x000ea4000c1e1b00 */
[----:B--2---:R-:W-:-:S05]  /*0260*/  IADD3 R10, P0, PT, R4, R25, RZ ;  /* 0x00000019040a7210 */ /* 0x004fca0007f1e0ff */
[----:B------:R-:W-:-:S06]  /*0270*/  IMAD.X R11, R5, 0x1, R26, P0 ;  /* 0x00000001050b7824 */ /* 0x000fcc00000e061a */
[----:B------:R-:W2:Y:S01]  /*0280*/  LD.E.64 R10, desc[UR4][R10.64] ;  /* 0x000000040a0a7980 */ /* 0x000ea2000c101b00 */
[----:B------:R-:W-:Y:S01]  /*0290*/  MOV R23, 0x0 ;  /* 0x0000000000177802 */ /* 0x000fe20000000f00 */
[----:B------:R-:W0:Y:S01]  /*02a0*/  LDCU.64 UR4, c[0x4][0x10] ;  /* 0x01000200ff0477ac */ /* 0x000e220008000a00 */
[----:B------:R-:W-:Y:S01]  /*02b0*/  IMAD.MOV.U32 R6, RZ, RZ, R18 ;  /* 0x000000ffff067224 */ /* 0x000fe200078e0012 */
[----:B------:R1:W-:Y:S01]  /*02c0*/  STL [R1], R19 ;  /* 0x0000001301007387 */ /* 0x0003e20000100800 */
[----:B------:R1:W3:Y:S01]  /*02d0*/  LDC.64 R8, c[0x4][R23] ;  /* 0x0100000017087b82 */ /* 0x0002e20000000a00 */
[----:B------:R-:W-:Y:S01]  /*02e0*/  IMAD.MOV.U32 R7, RZ, RZ, R2 ;  /* 0x000000ffff077224 */ /* 0x000fe200078e0002 */
[----:B0-----:R-:W-:Y:S01]  /*02f0*/  MOV R4, UR4 ;  /* 0x0000000400047c02 */ /* 0x001fe20008000f00 */
[----:B------:R-:W-:Y:S01]  /*0300*/  IMAD.U32 R5, RZ, RZ, UR5 ;  /* 0x00000005ff057e24 */ /* 0x000fe2000f8e00ff */
[----:B--23--:R1:W-:Y:S06]  /*0310*/  STL.64 [R1+0x8], R10 ;  /* 0x0000080a01007387 */ /* 0x00c3ec0000100a00 */
[----:B------:R-:W-:-:S07]  /*0320*/  LEPC R20, `(.L_x_2) ;  /* 0x000000001014794e */ /* 0x000fce0000000000 */
[----:B-1----:R-:W-:Y:S05]  /*0330*/  CALL.ABS.NOINC R8 ;  /* 0x0000000008007343 */ /* 0x002fea0003c00000 */
.L_x_2:
[----:B------:R-:W-:Y:S02]  /*0340*/  R2UR UR4, R16 ;  /* 0x00000000100472ca */ /* 0x000fe400000e0000 */
[----:B------:R-:W-:-:S13]  /*0350*/  R2UR UR5, R17 ;  /* 0x00000000110572ca */ /* 0x000fda00000e0000 */
[----:B------:R-:W2:Y:S02]  /*0360*/  LDG.E.64 R4, desc[UR4][R28.64] ;  /* 0x000000041c047981 */ /* 0x000ea4000c1e1b00 */
[----:B--2---:R-:W-:-:S05]  /*0370*/  IADD3 R10, P0, PT, R4, R25, RZ ;  /* 0x00000019040a7210 */ /* 0x004fca0007f1e0ff */
[----:B------:R-:W-:-:S06]  /*0380*/  IMAD.X R11, R5, 0x1, R26, P0 ;  /* 0x00000001050b7824 */ /* 0x000fcc00000e061a */
[----:B------:R-:W2:Y:S01]  /*0390*/  LD.E.64 R10, desc[UR4][R10.64+0x8] ;  /* 0x000008040a0a7980 */ /* 0x000ea2000c101b00 */
[----:B------:R-:W-:Y:S01]  /*03a0*/  VIADD R0, R19, 0x1 ;  /* 0x0000000113007836 */ /* 0x000fe20000000000 */
[----:B------:R0:W1:Y:S01]  /*03b0*/  LDC.64 R8, c[0x4][R23] ;  /* 0x0100000017087b82 */ /* 0x0000620000000a00 */
[----:B------:R-:W3:Y:S01]  /*03c0*/  LDCU.64 UR4, c[0x4][0x10] ;  /* 0x01000200ff0477ac */ /* 0x000ee20008000a00 */
[----:B------:R-:W-:Y:S02]  /*03d0*/  IMAD.MOV.U32 R6, RZ, RZ, R18 ;  /* 0x000000ffff067224 */ /* 0x000fe400078e0012 */
[----:B------:R0:W-:Y:S01]  /*03e0*/  STL [R1], R0 ;  /* 0x0000000001007387 */ /* 0x0001e20000100800 */
[----:B------:R-:W-:Y:S01]  /*03f0*/  IMAD.MOV.U32 R7, RZ, RZ, R2 ;  /* 0x000000ffff077224 */ /* 0x000fe200078e0002 */
[----:B---3--:R-:W-:Y:S01]  /*0400*/  MOV R4, UR4 ;  /* 0x0000000400047c02 */ /* 0x008fe20008000f00 */
[----:B------:R-:W-:Y:S01]  /*0410*/  IMAD.U32 R5, RZ, RZ, UR5 ;  /* 0x00000005ff057e24 */ /* 0x000fe2000f8e00ff */
[----:B-12---:R0:W-:Y:S06]  /*0420*/  STL.64 [R1+0x8], R10 ;  /* 0x0000080a01007387 */ /* 0x0061ec0000100a00 */
[----:B------:R-:W-:-:S07]  /*0430*/  LEPC R20, `(.L_x_3) ;  /* 0x000000001014794e */ /* 0x000fce0000000000 */
[----:B0-----:R-:W-:Y:S05]  /*0440*/  CALL.ABS.NOINC R8 ;  /* 0x0000000008007343 */ /* 0x001fea0003c00000 */
.L_x_3:
        /* <DEDUP_REMOVED lines=17> */
.L_x_4:
        /* <DEDUP_REMOVED lines=17> */
.L_x_5:
        /* <DEDUP_REMOVED lines=17> */
.L_x_6:
        /* <DEDUP_REMOVED lines=17> */
.L_x_7:
        /* <DEDUP_REMOVED lines=17> */
.L_x_8:
        /* <DEDUP_REMOVED lines=17> */
.L_x_9:
        /* <DEDUP_REMOVED lines=17> */
.L_x_10:
        /* <DEDUP_REMOVED lines=17> */
.L_x_11:
        /* <DEDUP_REMOVED lines=17> */
.L_x_12:
        /* <DEDUP_REMOVED lines=17> */
.L_x_13:
        /* <DEDUP_REMOVED lines=17> */
.L_x_14:
[----:B------:R-:W-:Y:S02]  /*1000*/  R2UR UR4, R16 ;  /* 0x00000000100472ca */ /* 0x000fe400000e0000 */
[----:B------:R-:W-:-:S13]  /*1010*/  R2UR UR5, R17 ;  /* 0x00000000110572ca */ /* 0x000fda00000e0000 */
[----:B------:R-:W2:Y:S02]  /*1020*/  LDG.E.64 R4, desc[UR4][R28.64] ;  /* 0x000000041c047981 */ /* 0x000ea4000c1e1b00 */
[----:B--2---:R-:W-:-:S05]  /*1030*/  IADD3 R10, P0, PT, R4, R25, RZ ;  /* 0x00000019040a7210 */ /* 0x004fca0007f1e0ff */
[----:B------:R-:W-:-:S06]  /*1040*/  IMAD.X R11, R5, 0x1, R26, P0 ;  /* 0x00000001050b7824 */ /* 0x000fcc00000e061a */
[----:B------:R-:W2:Y:S01]  /*1050*/  LD.E.64 R10, desc[UR4][R10.64+0x68] ;  /* 0x000068040a0a7980 */ /* 0x000ea2000c101b00 */
[----:B------:R-:W-:Y:S01]  /*1060*/  IADD3 R0, PT, PT, R19, 0xd, RZ ;  /* 0x0000000d13007810 */ /* 0x000fe20007ffe0ff */
[----:B------:R0:W1:Y:S01]  /*1070*/  LDC.64 R8, c[0x4][R23] ;  /* 0x0100000017087b82 */ /* 0x0000620000000a00 */
[----:B------:R-:W3:Y:S01]  /*1080*/  LDCU.64 UR4, c[0x4][0x10] ;  /* 0x01000200ff0477ac */ /* 0x000ee20008000a00 */
[----:B------:R-:W-:Y:S02]  /*1090*/  IMAD.MOV.U32 R6, RZ, RZ, R18 ;  /* 0x000000ffff067224 */ /* 0x000fe400078e0012 */
[----:B------:R0:W-:Y:S01]  /*10a0*/  STL [R1], R0 ;  /* 0x0000000001007387 */ /* 0x0001e20000100800 */
[----:B------:R-:W-:Y:S02]  /*10b0*/  IMAD.MOV.U32 R7, RZ, RZ, R2 ;  /* 0x000000ffff077224 */ /* 0x000fe400078e0002 */
[----:B---3--:R-:W-:Y:S02]  /*10c0*/  IMAD.U32 R4, RZ, RZ, UR4 ;  /* 0x00000004ff047e24 */ /* 0x008fe4000f8e00ff */
[----:B------:R-:W-:Y:S01]  /*10d0*/  IMAD.U32 R5, RZ, RZ, UR5 ;  /* 0x00000005ff057e24 */ /* 0x000fe2000f8e00ff */
[----:B-12---:R0:W-:Y:S06]  /*10e0*/  STL.64 [R1+0x8], R10 ;  /* 0x0000080a01007387 */ /* 0x0061ec0000100a00 */
[----:B------:R-:W-:-:S07]  /*10f0*/  LEPC R20, `(.L_x_15) ;  /* 0x000000001014794e */ /* 0x000fce0000000000 */
[----:B0-----:R-:W-:Y:S05]  /*1100*/  CALL.ABS.NOINC R8 ;  /* 0x0000000008007343 */ /* 0x001fea0003c00000 */
.L_x_15:
[----:B------:R-:W-:Y:S02]  /*1110*/  R2UR UR4, R16 ;  /* 0x00000000100472ca */ /* 0x000fe400000e0000 */
[----:B------:R-:W-:-:S13]  /*1120*/  R2UR UR5, R17 ;  /* 0x00000000110572ca */ /* 0x000fda00000e0000 */
[----:B------:R-:W2:Y:S02]  /*1130*/  LDG.E.64 R4, desc[UR4][R28.64] ;  /* 0x000000041c047981 */ /* 0x000ea4000c1e1b00 */
[----:B--2---:R-:W-:-:S04]  /*1140*/  IADD3 R10, P0, PT, R4, R25, RZ ;  /* 0x00000019040a7210 */ /* 0x004fc80007f1e0ff */
[----:B------:R-:W-:-:S06]  /*1150*/  IADD3.X R11, PT, PT, R5, R26, RZ, P0, !PT ;  /* 0x0000001a050b7210 */ /* 0x000fcc00007fe4ff */
[----:B------:R-:W2:Y:S01]  /*1160*/  LD.E.64 R10, desc[UR4][R10.64+0x70] ;  /* 0x000070040a0a7980 */ /* 0x000ea2000c101b00 */
[----:B------:R-:W-:Y:S01]  /*1170*/  VIADD R0, R19, 0xe ;  /* 0x0000000e13007836 */ /* 0x000fe20000000000 */
[----:B------:R0:W1:Y:S01]  /*1180*/  LDC.64 R8, c[0x4][R23] ;  /* 0x0100000017087b82 */ /* 0x0000620000000a00 */
[----:B------:R-:W3:Y:S01]  /*1190*/  LDCU.64 UR4, c[0x4][0x10] ;  /* 0x01000200ff0477ac */ /* 0x000ee20008000a00 */
[----:B------:R-:W-:Y:S01]  /*11a0*/  IMAD.MOV.U32 R6, RZ, RZ, R18 ;  /* 0x000000ffff067224 */ /* 0x000fe200078e0012 */
[----:B------:R-:W-:Y:S01]  /*11b0*/  MOV R7, R2 ;  /* 0x0000000200077202 */ /* 0x000fe20000000f00 */
[----:B------:R0:W-:Y:S01]  /*11c0*/  STL [R1], R0 ;  /* 0x0000000001007387 */ /* 0x0001e20000100800 */
[----:B---3--:R-:W-:Y:S02]  /*11d0*/  IMAD.U32 R4, RZ, RZ, UR4 ;  /* 0x00000004ff047e24 */ /* 0x008fe4000f8e00ff */
[----:B------:R-:W-:Y:S01]  /*11e0*/  IMAD.U32 R5, RZ, RZ, UR5 ;  /* 0x00000005ff057e24 */ /* 0x000fe2000f8e00ff */
[----:B-12---:R0:W-:Y:S06]  /*11f0*/  STL.64 [R1+0x8], R10 ;  /* 0x0000080a01007387 */ /* 0x0061ec0000100a00 */
[----:B------:R-:W-:-:S07]  /*1200*/  LEPC R20, `(.L_x_16) ;  /* 0x000000001014794e */ /* 0x000fce0000000000 */
[----:B0-----:R-:W-:Y:S05]  /*1210*/  CALL.ABS.NOINC R8 ;  /* 0x0000000008007343 */ /* 0x001fea0003c00000 */
.L_x_16:
        /* <DEDUP_REMOVED lines=9> */
[----:B------:R-:W-:Y:S01]  /*12b0*/  MOV R6, R18 ;  /* 0x0000001200067202 */ /* 0x000fe20000000f00 */
[----:B------:R-:W-:Y:S01]  /*12c0*/  IMAD.MOV.U32 R7, RZ, RZ, R2 ;  /* 0x000000ffff077224 */ /* 0x000fe200078e0002 */
[----:B------:R0:W-:Y:S01]  /*12d0*/  STL [R1], R0 ;  /* 0x0000000001007387 */ /* 0x0001e20000100800 */
[----:B---3--:R-:W-:Y:S02]  /*12e0*/  IMAD.U32 R4, RZ, RZ, UR4 ;  /* 0x00000004ff047e24 */ /* 0x008fe4000f8e00ff */
[----:B------:R-:W-:Y:S01]  /*12f0*/  IMAD.U32 R5, RZ, RZ, UR5 ;  /* 0x00000005ff057e24 */ /* 0x000fe2000f8e00ff */
[----:B-12---:R0:W-:Y:S06]  /*1300*/  STL.64 [R1+0x8], R10 ;  /* 0x0000080a01007387 */ /* 0x0061ec0000100a00 */
[----:B------:R-:W-:-:S07]  /*1310*/  LEPC R20, `(.L_x_17) ;  /* 0x000000001014794e */ /* 0x000fce0000000000 */
[----:B0-----:R-:W-:Y:S05]  /*1320*/  CALL.ABS.NOINC R8 ;  /* 0x0000000008007343 */ /* 0x001fea0003c00000 */
.L_x_17:
[----:B------:R-:W-:Y:S01]  /*1330*/  VIADD R19, R19, 0x10 ;  /* 0x0000001013137836 */ /* 0x000fe20000000000 */
[----:B------:R-:W-:-:S04]  /*1340*/  IADD3 R25, P1, PT, R25, 0x80, RZ ;  /* 0x0000008019197810 */ /* 0x000fc80007f3e0ff */
[----:B------:R-:W-:Y:S01]  /*1350*/  ISETP.NE.AND P0, PT, R19, R22, PT ;  /* 0x000000161300720c */ /* 0x000fe20003f05270 */
[----:B------:R-:W-:-:S12]  /*1360*/  IMAD.X R26, RZ, RZ, R26, P1 ;  /* 0x000000ffff1a7224 */ /* 0x000fd800008e061a */
[----:B------:R-:W-:Y:S05]  /*1370*/  @P0 BRA `(.L_x_18) ;  /* 0xffffffec00ac0947 */ /* 0x000fea000383ffff */
[----:B------:R-:W-:Y:S05]  /*1380*/  BSYNC.RECONVERGENT B6 ;  /* 0x0000000000067941 */ /* 0x000fea0003800200 */
.L_x_1:
[----:B------:R-:W-:-:S13]  /*1390*/  ISETP.NE.AND P0, PT, R24, RZ, PT ;  /* 0x000000ff1800720c */ /* 0x000fda0003f05270 */
[----:B------:R-:W-:Y:S05]  /*13a0*/  @!P0 EXIT ;  /* 0x000000000000894d */ /* 0x000fea0003800000 */
[----:B------:R-:W0:Y:S01]  /*13b0*/  LDC R23, c[0x0][0x38c] ;  /* 0x0000e300ff177b82 */ /* 0x000e220000000800 */
[----:B------:R-:W-:Y:S02]  /*13c0*/  ISETP.GE.U32.AND P0, PT, R24, 0x8, PT ;  /* 0x000000081800780c */ /* 0x000fe40003f06070 */
[----:B0-----:R-:W-:-:S11]  /*13d0*/  LOP3.LUT R23, R23, 0x7, RZ, 0xc0, !PT ;  /* 0x0000000717177812 */ /* 0x001fd600078ec0ff */
[----:B------:R-:W-:Y:S05]  /*13e0*/  @!P0 BRA `(.L_x_19) ;  /* 0x0000000800088947 */ /* 0x000fea0003800000 */
[----:B-1----:R-:W-:Y:S02]  /*13f0*/  R2UR UR4, R16 ;  /* 0x00000000100472ca */ /* 0x002fe400000e0000 */
[----:B------:R-:W-:-:S13]  /*1400*/  R2UR UR5, R17 ;  /* 0x00000000110572ca */ /* 0x000fda00000e0000 */
[----:B------:R-:W2:Y:S02]  /*1410*/  LDG.E.64 R10, desc[UR4][R28.64] ;  /* 0x000000041c0a7981 */ /* 0x000ea4000c1e1b00 */
[----:B--2---:R-:W-:-:S06]  /*1420*/  IMAD.WIDE.U32 R10, R22, 0x8, R10 ;  /* 0x00000008160a7825 */ /* 0x004fcc00078e000a */
[----:B------:R-:W2:Y:S01]  /*1430*/  LD.E.64 R10, desc[UR4][R10.64] ;  /* 0x000000040a0a7980 */ /* 0x000ea2000c101b00 */
[----:B------:R-:W-:Y:S01]  /*1440*/  MOV R8, 0x0 ;  /* 0x0000000000087802 */ /* 0x000fe20000000f00 */
[----:B------:R-:W0:Y:S01]  /*1450*/  LDCU.64 UR4, c[0x4][0x10] ;  /* 0x01000200ff0477ac */ /* 0x000e220008000a00 */
[----:B------:R-:W-:Y:S01]  /*1460*/  IMAD.MOV.U32 R6, RZ, RZ, R18 ;  /* 0x000000ffff067224 */ /* 0x000fe200078e0012 */
[----:B------:R1:W-:Y:S01]  /*1470*/  STL [R1], R22 ;  /* 0x0000001601007387 */ /* 0x0003e20000100800 */
[----:B------:R-:W-:Y:S02]  /*1480*/  IMAD.MOV.U32 R7, RZ, RZ, R2 ;  /* 0x000000ffff077224 */ /* 0x000fe400078e0002 */
[----:B------:R-:W3:Y:S01]  /*1490*/  LDC.64 R8, c[0x4][R8] ;  /* 0x0100000008087b82 */ /* 0x000ee20000000a00 */
[----:B0-----:R-:W-:Y:S01]  /*14a0*/  IMAD.U32 R4, RZ, RZ, UR4 ;  /* 0x00000004ff047e24 */ /* 0x001fe2000f8e00ff */
[----:B------:R-:W-:Y:S01]  /*14b0*/  MOV R5, UR5 ;  /* 0x0000000500057c02 */ /* 0x000fe20008000f00 */
[----:B--23--:R1:W-:Y:S06]  /*14c0*/  STL.64 [R1+0x8], R10 ;  /* 0x0000080a01007387 */ /* 0x00c3ec0000100a00 */
[----:B------:R-:W-:-:S07]  /*14d0*/  LEPC R20, `(.L_x_20) ;  /* 0x000000001014794e */ /* 0x000fce0000000000 */
[----:B-1----:R-:W-:Y:S05]  /*14e0*/  CALL.ABS.NOINC R8 ;  /* 0x0000000008007343 */ /* 0x002fea0003c00000 */
.L_x_20:
[----:B------:R-:W-:Y:S02]  /*14f0*/  R2UR UR4, R16 ;  /* 0x00000000100472ca */ /* 0x000fe400000e0000 */
[----:B------:R-:W-:-:S13]  /*1500*/  R2UR UR5, R17 ;  /* 0x00000000110572ca */ /* 0x000fda00000e0000 */
[----:B------:R-:W2:Y:S02]  /*1510*/  LDG.E.64 R10, desc[UR4][R28.64] ;  /* 0x000000041c0a7981 */ /* 0x000ea4000c1e1b00 */
[----:B--2---:R-:W-:-:S06]  /*1520*/  IMAD.WIDE.U32 R10, R22, 0x8, R10 ;  /* 0x00000008160a7825 */ /* 0x004fcc00078e000a */
[----:B------:R-:W2:Y:S01]  /*1530*/  LD.E.64 R10, desc[UR4][R10.64+0x8] ;  /* 0x000008040a0a7980 */ /* 0x000ea2000c101b00 */
[----:B------:R-:W-:Y:S01]  /*1540*/  VIADD R0, R22, 0x1 ;  /* 0x0000000116007836 */ /* 0x000fe20000000000 */
[----:B------:R-:W-:Y:S01]  /*1550*/  MOV R19, 0x0 ;  /* 0x0000000000137802 */ /* 0x000fe20000000f00 */
[----:B------:R-:W0:Y:S01]  /*1560*/  LDCU.64 UR4, c[0x4][0x10] ;  /* 0x01000200ff0477ac */ /* 0x000e220008000a00 */
[----:B------:R-:W-:Y:S02]  /*1570*/  IMAD.MOV.U32 R6, RZ, RZ, R18 ;  /* 0x000000ffff067224 */ /* 0x000fe400078e0012 */
[----:B------:R1:W-:Y:S01]  /*1580*/  STL [R1], R0 ;  /* 0x0000000001007387 */ /* 0x0003e20000100800 */
[----:B------:R1:W3:Y:S01]  /*1590*/  LDC.64 R8, c[0x4][R19] ;  /* 0x0100000013087b82 */ /* 0x0002e20000000a00 */
[----:B------:R-:W-:Y:S02]  /*15a0*/  IMAD.MOV.U32 R7, RZ, RZ, R2 ;  /* 0x000000ffff077224 */ /* 0x000fe400078e0002 */
[----:B0-----:R-:W-:Y:S01]  /*15b0*/  IMAD.U32 R4, RZ, RZ, UR4 ;  /* 0x00000004ff047e24 */ /* 0x001fe2000f8e00ff */
[----:B------:R-:W-:Y:S01]  /*15c0*/  MOV R5, UR5 ;  /* 0x0000000500057c02 */ /* 0x000fe20008000f00 */
[----:B--23--:R1:W-:Y:S06]  /*15d0*/  STL.64 [R1+0x8], R10 ;  /* 0x0000080a01007387 */ /* 0x00c3ec0000100a00 */
[----:B------:R-:W-:-:S07]  /*15e0*/  LEPC R20, `(.L_x_21) ;  /* 0x000000001014794e */ /* 0x000fce0000000000 */
[----:B-1----:R-:W-:Y:S05]  /*15f0*/  CALL.ABS.NOINC R8 ;  /* 0x0000000008007343 */ /* 0x002fea0003c00000 */
.L_x_21:
[----:B------:R-:W-:Y:S02]  /*1600*/  R2UR UR4, R16 ;  /* 0x00000000100472ca */ /* 0x000fe400000e0000 */
[----:B------:R-:W-:-:S13]  /*1610*/  R2UR UR5, R17 ;  /* 0x00000000110572ca */ /* 0x000fda00000e0000 */
[----:B------:R-:W2:Y:S02]  /*1620*/  LDG.E.64 R10, desc[UR4][R28.64] ;  /* 0x000000041c0a7981 */ /* 0x000ea4000c1e1b00 */
[----:B--2---:R-:W-:-:S06]  /*1630*/  IMAD.WIDE.U32 R10, R22, 0x8, R10 ;  /* 0x00000008160a7825 */ /* 0x004fcc00078e000a */
[----:B------:R-:W2:Y:S01]  /*1640*/  LD.E.64 R10, desc[UR4][R10.64+0x10] ;  /* 0x000010040a0a7980 */ /* 0x000ea2000c101b00 */
[----:B------:R-:W-:Y:S01]  /*1650*/  VIADD R0, R22, 0x2 ;  /* 0x0000000216007836 */ /* 0x000fe20000000000 */
[----:B------:R0:W1:Y:S01]  /*1660*/  LDC.64 R8, c[0x4][R19] ;  /* 0x0100000013087b82 */ /* 0x0000620000000a00 */
[----:B------:R-:W3:Y:S01]  /*1670*/  LDCU.64 UR4, c[0x4][0x10] ;  /* 0x01000200ff0477ac */ /* 0x000ee20008000a00 */
[----:B------:R-:W-:Y:S02]  /*1680*/  IMAD.MOV.U32 R6, RZ, RZ, R18 ;  /* 0x000000ffff067224 */ /* 0x000fe400078e0012 */
[----:B------:R0:W-:Y:S01]  /*1690*/  STL [R1], R0 ;  /* 0x0000000001007387 */ /* 0x0001e20000100800 */
[----:B------:R-:W-:Y:S02]  /*16a0*/  IMAD.MOV.U32 R7, RZ, RZ, R2 ;  /* 0x000000ffff077224 */ /* 0x000fe400078e0002 */
[----:B---3--:R-:W-:Y:S01]  /*16b0*/  IMAD.U32 R4, RZ, RZ, UR4 ;  /* 0x00000004ff047e24 */ /* 0x008fe2000f8e00ff */
[----:B------:R-:W-:Y:S01]  /*16c0*/  MOV R5, UR5 ;  /* 0x0000000500057c02 */ /* 0x000fe20008000f00 */
[----:B-12---:R0:W-:Y:S06]  /*16d0*/  STL.64 [R1+0x8], R10 ;  /* 0x0000080a01007387 */ /* 0x0061ec0000100a00 */
[----:B------:R-:W-:-:S07]  /*16e0*/  LEPC R20, `(.L_x_22) ;  /* 0x000000001014794e */ /* 0x000fce0000000000 */
[----:B0-----:R-:W-:Y:S05]  /*16f0*/  CALL.ABS.NOINC R8 ;  /* 0x0000000008007343 */ /* 0x001fea0003c00000 */
.L_x_22:
        /* <DEDUP_REMOVED lines=16> */
.L_x_23:
        /* <DEDUP_REMOVED lines=16> */
.L_x_24:
        /* <DEDUP_REMOVED lines=16> */
.L_x_25:
        /* <DEDUP_REMOVED lines=16> */
.L_x_26:
        /* <DEDUP_REMOVED lines=16> */
.L_x_27:
[----:B------:R-:W-:-:S07]  /*1c00*/  VIADD R22, R22, 0x8 ;  /* 0x0000000816167836 */ /* 0x000fce0000000000 */
.L_x_19:
        /* <DEDUP_REMOVED lines=22> */
.L_x_29:
        /* <DEDUP_REMOVED lines=16> */
.L_x_30:
        /* <DEDUP_REMOVED lines=16> */
.L_x_31:
        /* <DEDUP_REMOVED lines=16> */
.L_x_32:
[----:B------:R-:W-:-:S07]  /*2070*/  VIADD R22, R22, 0x4 ;  /* 0x0000000416167836 */ /* 0x000fce0000000000 */
.L_x_28:
[----:B------:R-:W-:-:S13]  /*2080*/  ISETP.NE.AND P0, PT, R23, RZ, PT ;  /* 0x000000ff1700720c */ /* 0x000fda0003f05270 */
[----:B------:R-:W-:Y:S05]  /*2090*/  @!P0 EXIT ;  /* 0x000000000000894d */ /* 0x000fea0003800000 */
[----:B------:R-:W-:-:S04]  /*20a0*/  IMAD.WIDE.U32 R24, R22, 0x8, RZ ;  /* 0x0000000816187825 */ /* 0x000fc800078e00ff */
[----:B------:R-:W-:Y:S01]  /*20b0*/  IMAD.MOV R19, RZ, RZ, -R23 ;  /* 0x000000ffff137224 */ /* 0x000fe200078e0a17 */
[----:B------:R-:W-:-:S07]  /*20c0*/  MOV R23, R25 ;  /* 0x0000001900177202 */ /* 0x000fce0000000f00 */
.L_x_34:
        /* <DEDUP_REMOVED lines=8> */
[----:B------:R-:W-:Y:S01]  /*2150*/  VIADD R19, R19, 0x1 ;  /* 0x0000000113137836 */ /* 0x000fe20000000000 */
[----:B------:R1:W-:Y:S01]  /*2160*/  STL [R1], R22 ;  /* 0x0000001601007387 */ /* 0x0003e20000100800 */
[----:B------:R-:W-:Y:S01]  /*2170*/  MOV R6, R18 ;  /* 0x0000001200067202 */ /* 0x000fe20000000f00 */
[----:B------:R-:W-:Y:S01]  /*2180*/  IMAD.MOV.U32 R7, RZ, RZ, R2 ;  /* 0x000000ffff077224 */ /* 0x000fe200078e0002 */
[----:B------:R-:W3:Y:S01]  /*2190*/  LDC.64 R8, c[0x4][R8] ;  /* 0x0100000008087b82 */ /* 0x000ee20000000a00 */
[----:B------:R-:W-:-:S04]  /*21a0*/  ISETP.NE.AND P0, PT, R19, RZ, PT ;  /* 0x000000ff1300720c */ /* 0x000fc80003f05270 */
[----:B------:R-:W-:Y:S01]  /*21b0*/  P2R R25, PR, RZ, 0x1 ;  /* 0x00000001ff197803 */ /* 0x000fe20000000000 */
[----:B0-----:R-:W-:Y:S02]  /*21c0*/  IMAD.U32 R4, RZ, RZ, UR4 ;  /* 0x00000004ff047e24 */ /* 0x001fe4000f8e00ff */
[----:B------:R-:W-:Y:S01]  /*21d0*/  IMAD.U32 R5, RZ, RZ, UR5 ;  /* 0x00000005ff057e24 */ /* 0x000fe2000f8e00ff */
[----:B--23--:R1:W-:Y:S06]  /*21e0*/  STL.64 [R1+0x8], R10 ;  /* 0x0000080a01007387 */ /* 0x00c3ec0000100a00 */
[----:B------:R-:W-:-:S07]  /*21f0*/  LEPC R20, `(.L_x_33) ;  /* 0x000000001014794e */ /* 0x000fce0000000000 */
[----:B-1----:R-:W-:Y:S05]  /*2200*/  CALL.ABS.NOINC R8 ;  /* 0x0000000008007343 */ /* 0x002fea0003c00000 */
.L_x_33:
[----:B------:R-:W-:Y:S01]  /*2210*/  ISETP.NE.AND P6, PT, R25, RZ, PT ;  /* 0x000000ff1900720c */ /* 0x000fe20003fc5270 */
[----:B------:R-:W-:Y:S01]  /*2220*/  VIADD R22, R22, 0x1 ;  /* 0x0000000116167836 */ /* 0x000fe20000000000 */
[----:B------:R-:W-:-:S05]  /*2230*/  IADD3 R24, P0, PT, R24, 0x8, RZ ;  /* 0x0000000818187810 */ /* 0x000fca0007f1e0ff */
[----:B------:R-:W-:-:S06]  /*2240*/  IMAD.X R23, RZ, RZ, R23, P0 ;  /* 0x000000ffff177224 */ /* 0x000fcc00000e0617 */
[----:B------:R-:W-:Y:S05]  /*2250*/  @P6 BRA `(.L_x_34) ;  /* 0xfffffffc009c6947 */ /* 0x000fea000383ffff */
[----:B------:R-:W-:Y:S05]  /*2260*/  EXIT ;  /* 0x000000000000794d */ /* 0x000fea0003800000 */
.L_x_35:
[----:B------:R-:W-:-:S00]  /*2270*/  BRA `(.L_x_35) ;  /* 0xfffffffc00fc7947 */ /* 0x000fc0000383ffff */
[----:B------:R-:W-:-:S00]  /*2280*/  NOP ;  /* 0x0000000000007918 */ /* 0x000fc00000000000 */
[----:B------:R-:W-:-:S00]  /*2290*/  NOP ;  /* 0x0000000000007918 */ /* 0x000fc00000000000 */
[----:B------:R-:W-:-:S00]  /*22a0*/  NOP ;  /* 0x0000000000007918 */ /* 0x000fc00000000000 */
[----:B------:R-:W-:-:S00]  /*22b0*/  NOP ;  /* 0x0000000000007918 */ /* 0x000fc00000000000 */
[----:B------:R-:W-:-:S00]  /*22c0*/  NOP ;  /* 0x0000000000007918 */ /* 0x000fc00000000000 */
[----:B------:R-:W-:-:S00]  /*22d0*/  NOP ;  /* 0x0000000000007918 */ /* 0x000fc00000000000 */
[----:B------:R-:W-:-:S00]  /*22e0*/  NOP ;  /* 0x0000000000007918 */ /* 0x000fc00000000000 */
[----:B------:R-:W-:-:S00]  /*22f0*/  NOP ;  /* 0x0000000000007918 */ /* 0x000fc00000000000 */
.L_x_36:


//--------------------- .nv.global.init           --------------------------
	.section	.nv.global.init,"aw",@progbits
.nv.global.init:
	.type		$str$1,@object
	.size		$str$1,($str - $str$1)
$str$1:
        /*0000*/ 	.byte	0x09, 0x61, 0x74, 0x74, 0x72, 0x20, 0x25, 0x64, 0x3a, 0x20, 0x25, 0x73, 0x0a, 0x00
	.type		$str,@object
	.size		$str,(.L_0 - $str)
$str:
        /*000e*/ 	.byte	0x2d, 0x2d, 0x2d, 0x74, 0x5f, 0x69, 0x64, 0x20, 0x25, 0x64, 0x2d, 0x2d, 0x2d, 0x0a, 0x00
.L_0:


//--------------------- .nv.shared.reserved.0     --------------------------
	.section	.nv.shared.reserved.0,"aw",@nobits
	.weak		__nv_reservedSMEM_offset_0_alias
	.size		__nv_reservedSMEM_offset_0_alias, 0, 64
	.other		__nv_reservedSMEM_offset_0_alias,@"STO_CUDA_RESERVED_SHARED STV_DEFAULT"
__nv_reservedSMEM_offset_0_alias:
	.zero		0
	.zero		64


//--------------------- .nv.constant0._Z5printPPPcii --------------------------
	.section	.nv.constant0._Z5printPPPcii,"a",@progbits
	.sectionflags	@""
	.align	4
.nv.constant0._Z5printPPPcii:
	.zero		912


//--------------------- SYMBOLS --------------------------

	.type		.nv.reservedSmem.offset0,@object
	.size		.nv.reservedSmem.offset0,0x4
	.type		vprintf,@function
